//
// Generated by NVIDIA NVVM Compiler
//
// Compiler Build ID: CL-36424714
// Cuda compilation tools, release 13.0, V13.0.88
// Based on NVVM 20.0.0
//

.version 9.0
.target sm_100
.address_size 64

	// .globl	_Z9calc_hashPKcPi
.visible .entry _Z9calc_hashPKcPi
(
	.param .u64 .ptr .align 1 _Z9calc_hashPKcPi_param_0,
	.param .u64 .ptr .align 1 _Z9calc_hashPKcPi_param_1
)
;
.extern .func  (.param .b32 func_retval0) vprintf
(
	.param .b64 vprintf_param_0,
	.param .b64 vprintf_param_1
)
;
.const .align 1 .b8 seed[32] = {78, 77, 76, 75, 74, 73, 72, 71, 70, 69, 68, 67, 66, 65, 64, 95, 93, 92, 91, 90, 89, 88, 87, 86, 85, 31, 30, 29, 28, 27, 26, 25};
.global .align 8 .u64 cf1 = _Z9calc_hashPKcPi;
.global .align 1 .b8 $str[38] = {99, 102, 49, 32, 37, 112, 32, 119, 104, 97, 116, 32, 37, 112, 32, 118, 97, 108, 117, 101, 32, 37, 112, 32, 99, 97, 108, 99, 95, 104, 97, 115, 104, 32, 37, 112, 10};

.visible .entry _Z9calc_hashPKcPi(
	.param .u64 .ptr .align 1 _Z9calc_hashPKcPi_param_0,
	.param .u64 .ptr .align 1 _Z9calc_hashPKcPi_param_1
)
{
	.reg .pred 	%p<8>;
	.reg .b16 	%rs<5>;
	.reg .b32 	%r<13>;
	.reg .b64 	%rd<9>;

	ld.param.u64 	%rd2, [_Z9calc_hashPKcPi_param_0];
	ld.param.u64 	%rd1, [_Z9calc_hashPKcPi_param_1];
	cvta.to.global.u64 	%rd3, %rd2;
	mov.u32 	%r2, %tid.x;
	cvt.u64.u32 	%rd4, %r2;
	add.s64 	%rd5, %rd3, %rd4;
	ld.global.u8 	%rs1, [%rd5];
	mov.u64 	%rd6, seed;
	add.s64 	%rd7, %rd6, %rd4;
	ld.const.u8 	%rs2, [%rd7];
	xor.b16  	%rs3, %rs2, %rs1;
	and.b16  	%rs4, %rs3, 255;
	bar.sync 	0;
	setp.eq.s16 	%p1, %rs4, 47;
	selp.u32 	%r3, 1, 0, %p1;
	shfl.sync.down.b32	%r4|%p2, %r3, 16, 31, -1;
	min.s32 	%r5, %r3, %r4;
	shfl.sync.down.b32	%r6|%p3, %r5, 8, 31, -1;
	min.s32 	%r7, %r5, %r6;
	shfl.sync.down.b32	%r8|%p4, %r7, 4, 31, -1;
	min.s32 	%r9, %r7, %r8;
	shfl.sync.down.b32	%r10|%p5, %r9, 2, 31, -1;
	min.s32 	%r11, %r9, %r10;
	shfl.sync.down.b32	%r12|%p6, %r11, 1, 31, -1;
	min.s32 	%r1, %r11, %r12;
	setp.ne.s32 	%p7, %r2, 0;
	@%p7 bra 	$L__BB0_2;
	cvta.to.global.u64 	%rd8, %rd1;
	st.global.u32 	[%rd8], %r1;
$L__BB0_2:
	ret;

}
	// .globl	_Z11machine_idsPj
.visible .entry _Z11machine_idsPj(
	.param .u64 .ptr .align 1 _Z11machine_idsPj_param_0
)
{
	.reg .b32 	%r<6>;
	.reg .b64 	%rd<3>;

	ld.param.u64 	%rd1, [_Z11machine_idsPj_param_0];
	cvta.to.global.u64 	%rd2, %rd1;
	mov.u32 	%r2, %tid.x;
	st.global.u32 	[%rd2], %r2;
	mov.u32 	%r3, %tid.y;
	st.global.u32 	[%rd2+4], %r3;
	mov.u32 	%r4, %tid.z;
	st.global.u32 	[%rd2+8], %r4;
	// begin inline asm
	mov.u32 %r1, %smid;
	// end inline asm
	st.global.u32 	[%rd2+12], %r1;
	mov.b32 	%r5, 21;
	st.global.u32 	[%rd2+16], %r5;
	ret;

}
	// .globl	_Z10dirty_hackPPcS0_
.visible .entry _Z10dirty_hackPPcS0_(
	.param .u64 .ptr .align 1 _Z10dirty_hackPPcS0__param_0,
	.param .u64 .ptr .align 1 _Z10dirty_hackPPcS0__param_1
)
{
	.local .align 16 .b8 	__local_depot2[32];
	.reg .b64 	%SP;
	.reg .b64 	%SPL;
	.reg .b32 	%r<3>;
	.reg .b64 	%rd<12>;

	mov.u64 	%SPL, __local_depot2;
	cvta.local.u64 	%SP, %SPL;
	ld.param.u64 	%rd1, [_Z10dirty_hackPPcS0__param_0];
	ld.param.u64 	%rd2, [_Z10dirty_hackPPcS0__param_1];
	cvta.to.global.u64 	%rd3, %rd2;
	cvta.to.global.u64 	%rd4, %rd1;
	add.u64 	%rd5, %SP, 0;
	add.u64 	%rd6, %SPL, 0;
	ld.global.u64 	%rd7, [cf1];
	ld.global.u64 	%rd8, [%rd4];
	st.local.v2.u64 	[%rd6], {%rd7, %rd1};
	mov.u64 	%rd9, _Z9calc_hashPKcPi;
	st.local.v2.u64 	[%rd6+16], {%rd8, %rd9};
	mov.u64 	%rd10, $str;
	cvta.global.u64 	%rd11, %rd10;
	{ // callseq 0, 0
	.param .b64 param0;
	st.param.b64 	[param0], %rd11;
	.param .b64 param1;
	st.param.b64 	[param1], %rd5;
	.param .b32 retval0;
	call.uni (retval0), 
	vprintf, 
	(
	param0, 
	param1
	);
	ld.param.b32 	%r1, [retval0];
	} // callseq 0
	st.global.u64 	[%rd3], %rd9;
	ret;

}


// ===== COMPILED SASS (sm_100) =====

	.target	sm_100

	.elftype	@"ET_EXEC"


//--------------------- .note.nv.tkinfo           --------------------------
	.section	.note.nv.tkinfo,"",@"SHT_NOTE"
	.sectionflags	@"SHF_NOTE_NV_TKINFO"
	.tkinfo
        /*0018*/ 	.word	0x00000002
        /*0030*/ 	.string	""
        /*0030*/ 	.string	"ptxas"
        /*0030*/ 	.string	"Cuda compilation tools, release 13.0, V13.0.88"
        /*0030*/ 	.string	"Build cuda_13.0.r13.0/compiler.36424714_0"
        /*0030*/ 	.string	"-arch sm_100 -m 64 "



//--------------------- .note.nv.cuinfo           --------------------------
	.section	.note.nv.cuinfo,"",@"SHT_NOTE"
	.sectionflags	@"SHF_NOTE_NV_CUINFO"
        /*0018*/ 	.short	0x0002
        /*001a*/ 	.short	0x0064
        /*001c*/ 	.short	0x0082
	.zero		2


//--------------------- .nv.info                  --------------------------
	.section	.nv.info,"",@"SHT_CUDA_INFO"
	.align	4


	//----- nvinfo : EIATTR_REGCOUNT
	.align		4
        /*0000*/ 	.byte	0x04, 0x2f
        /*0002*/ 	.short	(.L_4 - .L_3)
	.align		4
.L_3:
        /*0004*/ 	.word	index@(_Z9calc_hashPKcPi)
        /*0008*/ 	.word	0x0000000c


	//----- nvinfo : EIATTR_FRAME_SIZE
	.align		4
.L_4:
        /*000c*/ 	.byte	0x04, 0x11
        /*000e*/ 	.short	(.L_6 - .L_5)
	.align		4
.L_5:
        /*0010*/ 	.word	index@(_Z9calc_hashPKcPi)
        /*0014*/ 	.word	0x00000000


	//----- nvinfo : EIATTR_REGCOUNT
	.align		4
.L_6:
        /*0018*/ 	.byte	0x04, 0x2f
        /*001a*/ 	.short	(.L_8 - .L_7)
	.align		4
.L_7:
        /*001c*/ 	.word	index@(_Z11machine_idsPj)
        /*0020*/ 	.word	0x00000010


	//----- nvinfo : EIATTR_FRAME_SIZE
	.align		4
.L_8:
        /*0024*/ 	.byte	0x04, 0x11
        /*0026*/ 	.short	(.L_10 - .L_9)
	.align		4
.L_9:
        /*0028*/ 	.word	index@(_Z11machine_idsPj)
        /*002c*/ 	.word	0x00000000


	//----- nvinfo : EIATTR_REGCOUNT
	.align		4
.L_10:
        /*0030*/ 	.byte	0x04, 0x2f
        /*0032*/ 	.short	(.L_12 - .L_11)
	.align		4
.L_11:
        /*0034*/ 	.word	index@(_Z10dirty_hackPPcS0_)
        /*0038*/ 	.word	0x00000018


	//----- nvinfo : EIATTR_FRAME_SIZE
	.align		4
.L_12:
        /*003c*/ 	.byte	0x04, 0x11
        /*003e*/ 	.short	(.L_14 - .L_13)
	.align		4
.L_13:
        /*0040*/ 	.word	index@(_Z10dirty_hackPPcS0_)
        /*0044*/ 	.word	0x00000020


	//----- nvinfo : EIATTR_MIN_STACK_SIZE
	.align		4
.L_14:
        /*0048*/ 	.byte	0x04, 0x12
        /*004a*/ 	.short	(.L_16 - .L_15)
	.align		4
.L_15:
        /*004c*/ 	.word	index@(_Z10dirty_hackPPcS0_)
        /*0050*/ 	.word	0x00000020


	//----- nvinfo : EIATTR_MIN_STACK_SIZE
	.align		4
.L_16:
        /*0054*/ 	.byte	0x04, 0x12
        /*0056*/ 	.short	(.L_18 - .L_17)
	.align		4
.L_17:
        /*0058*/ 	.word	index@(_Z9calc_hashPKcPi)
        /*005c*/ 	.word	0x00000000


	//----- nvinfo : EIATTR_MIN_STACK_SIZE
	.align		4
.L_18:
        /*0060*/ 	.byte	0x04, 0x12
        /*0062*/ 	.short	(.L_20 - .L_19)
	.align		4
.L_19:
        /*0064*/ 	.word	index@(_Z11machine_idsPj)
        /*0068*/ 	.word	0x00000000
.L_20:


//--------------------- .nv.compat                --------------------------
	.section	.nv.compat,"",@"SHT_CUDA_COMPAT_INFO"
	.align	4
        /*0000*/ 	.byte	0x02, 0x09, 0x00, 0x00, 0x02, 0x02, 0x01, 0x00, 0x02, 0x05, 0x05, 0x00, 0x03, 0x07, 0x01, 0x01
        /*0010*/ 	.byte	0x02, 0x03, 0x00, 0x00, 0x02, 0x06, 0x01, 0x00, 0x04, 0x0b, 0x08, 0x00, 0x09, 0x00, 0x00, 0x00
        /*0020*/ 	.byte	0x00, 0x00, 0x00, 0x00


//--------------------- .nv.info._Z10dirty_hackPPcS0_ --------------------------
	.section	.nv.info._Z10dirty_hackPPcS0_,"",@"SHT_CUDA_INFO"
	.sectionflags	@""
	.align	4


	//----- nvinfo : EIATTR_CUDA_API_VERSION
	.align		4
        /*0000*/ 	.byte	0x04, 0x37
        /*0002*/ 	.short	(.L_22 - .L_21)
.L_21:
        /*0004*/ 	.word	0x00000082


	//----- nvinfo : EIATTR_KPARAM_INFO
	.align		4
.L_22:
        /*0008*/ 	.byte	0x04, 0x17
        /*000a*/ 	.short	(.L_24 - .L_23)
.L_23:
        /*000c*/ 	.word	0x00000000
        /*0010*/ 	.short	0x0001
        /*0012*/ 	.short	0x0008
        /*0014*/ 	.byte	0x00, 0xf5, 0x21, 0x00


	//----- nvinfo : EIATTR_KPARAM_INFO
	.align		4
.L_24:
        /*0018*/ 	.byte	0x04, 0x17
        /*001a*/ 	.short	(.L_26 - .L_25)
.L_25:
        /*001c*/ 	.word	0x00000000
        /*0020*/ 	.short	0x0000
        /*0022*/ 	.short	0x0000
        /*0024*/ 	.byte	0x00, 0xf5, 0x21, 0x00


	//----- nvinfo : EIATTR_SPARSE_MMA_MASK
	.align		4
.L_26:
        /*0028*/ 	.byte	0x03, 0x50
        /*002a*/ 	.short	0x0000


	//----- nvinfo : EIATTR_MAXREG_COUNT
	.align		4
        /*002c*/ 	.byte	0x03, 0x1b
        /*002e*/ 	.short	0x00ff


	//----- nvinfo : EIATTR_EXTERNS
	.align		4
        /*0030*/ 	.byte	0x04, 0x0f
        /*0032*/ 	.short	(.L_28 - .L_27)


	//   ....[0]....
	.align		4
.L_27:
        /*0034*/ 	.word	index@(_Z9calc_hashPKcPi)


	//   ....[1]....
	.align		4
        /*0038*/ 	.word	index@(vprintf)


	//----- nvinfo : EIATTR_MERCURY_ISA_VERSION
	.align		4
.L_28:
        /*003c*/ 	.byte	0x03, 0x5f
        /*003e*/ 	.short	0x0101


	//----- nvinfo : EIATTR_VRC_CTA_INIT_COUNT
	.align		4
        /*0040*/ 	.byte	0x02, 0x4a
	.zero		1
	.zero		1


	//----- nvinfo : EIATTR_SYSCALL_OFFSETS
	.align		4
        /*0044*/ 	.byte	0x04, 0x46
        /*0046*/ 	.short	(.L_30 - .L_29)


	//   ....[0]....
.L_29:
        /*0048*/ 	.word	0x00000160


	//----- nvinfo : EIATTR_EXIT_INSTR_OFFSETS
	.align		4
.L_30:
        /*004c*/ 	.byte	0x04, 0x1c
        /*004e*/ 	.short	(.L_32 - .L_31)


	//   ....[0]....
.L_31:
        /*0050*/ 	.word	0x00000190


	//----- nvinfo : EIATTR_CBANK_PARAM_SIZE
	.align		4
.L_32:
        /*0054*/ 	.byte	0x03, 0x19
        /*0056*/ 	.short	0x0010


	//----- nvinfo : EIATTR_PARAM_CBANK
	.align		4
        /*0058*/ 	.byte	0x04, 0x0a
        /*005a*/ 	.short	(.L_34 - .L_33)
	.align		4
.L_33:
        /*005c*/ 	.word	index@(.nv.constant0._Z10dirty_hackPPcS0_)
        /*0060*/ 	.short	0x0380
        /*0062*/ 	.short	0x0010


	//----- nvinfo : EIATTR_SW_WAR
	.align		4
.L_34:
        /*0064*/ 	.byte	0x04, 0x36
        /*0066*/ 	.short	(.L_36 - .L_35)
.L_35:
        /*0068*/ 	.word	0x00000008
.L_36:


//--------------------- .nv.info._Z11machine_idsPj --------------------------
	.section	.nv.info._Z11machine_idsPj,"",@"SHT_CUDA_INFO"
	.sectionflags	@""
	.align	4


	//----- nvinfo : EIATTR_CUDA_API_VERSION
	.align		4
        /*0000*/ 	.byte	0x04, 0x37
        /*0002*/ 	.short	(.L_38 - .L_37)
.L_37:
        /*0004*/ 	.word	0x00000082


	//----- nvinfo : EIATTR_KPARAM_INFO
	.align		4
.L_38:
        /*0008*/ 	.byte	0x04, 0x17
        /*000a*/ 	.short	(.L_40 - .L_39)
.L_39:
        /*000c*/ 	.word	0x00000000
        /*0010*/ 	.short	0x0000
        /*0012*/ 	.short	0x0000
        /*0014*/ 	.byte	0x00, 0xf5, 0x21, 0x00


	//----- nvinfo : EIATTR_SPARSE_MMA_MASK
	.align		4
.L_40:
        /*0018*/ 	.byte	0x03, 0x50
        /*001a*/ 	.short	0x0000


	//----- nvinfo : EIATTR_MAXREG_COUNT
	.align		4
        /*001c*/ 	.byte	0x03, 0x1b
        /*001e*/ 	.short	0x00ff


	//----- nvinfo : EIATTR_MERCURY_ISA_VERSION
	.align		4
        /*0020*/ 	.byte	0x03, 0x5f
        /*0022*/ 	.short	0x0101


	//----- nvinfo : EIATTR_VRC_CTA_INIT_COUNT
	.align		4
        /*0024*/ 	.byte	0x02, 0x4a
	.zero		1
	.zero		1


	//----- nvinfo : EIATTR_EXIT_INSTR_OFFSETS
	.align		4
        /*0028*/ 	.byte	0x04, 0x1c
        /*002a*/ 	.short	(.L_42 - .L_41)


	//   ....[0]....
.L_41:
        /*002c*/ 	.word	0x000000d0


	//----- nvinfo : EIATTR_CBANK_PARAM_SIZE
	.align		4
.L_42:
        /*0030*/ 	.byte	0x03, 0x19
        /*0032*/ 	.short	0x0008


	//----- nvinfo : EIATTR_PARAM_CBANK
	.align		4
        /*0034*/ 	.byte	0x04, 0x0a
        /*0036*/ 	.short	(.L_44 - .L_43)
	.align		4
.L_43:
        /*0038*/ 	.word	index@(.nv.constant0._Z11machine_idsPj)
        /*003c*/ 	.short	0x0380
        /*003e*/ 	.short	0x0008


	//----- nvinfo : EIATTR_SW_WAR
	.align		4
.L_44:
        /*0040*/ 	.byte	0x04, 0x36
        /*0042*/ 	.short	(.L_46 - .L_45)
.L_45:
        /*0044*/ 	.word	0x00000008
.L_46:


//--------------------- .nv.info._Z9calc_hashPKcPi --------------------------
	.section	.nv.info._Z9calc_hashPKcPi,"",@"SHT_CUDA_INFO"
	.sectionflags	@""
	.align	4


	//----- nvinfo : EIATTR_CUDA_API_VERSION
	.align		4
        /*0000*/ 	.byte	0x04, 0x37
        /*0002*/ 	.short	(.L_48 - .L_47)
.L_47:
        /*0004*/ 	.word	0x00000082


	//----- nvinfo : EIATTR_KPARAM_INFO
	.align		4
.L_48:
        /*0008*/ 	.byte	0x04, 0x17
        /*000a*/ 	.short	(.L_50 - .L_49)
.L_49:
        /*000c*/ 	.word	0x00000000
        /*0010*/ 	.short	0x0001
        /*0012*/ 	.short	0x0008
        /*0014*/ 	.byte	0x00, 0xf5, 0x21, 0x00


	//----- nvinfo : EIATTR_KPARAM_INFO
	.align		4
.L_50:
        /*0018*/ 	.byte	0x04, 0x17
        /*001a*/ 	.short	(.L_52 - .L_51)
.L_51:
        /*001c*/ 	.word	0x00000000
        /*0020*/ 	.short	0x0000
        /*0022*/ 	.short	0x0000
        /*0024*/ 	.byte	0x00, 0xf5, 0x21, 0x00


	//----- nvinfo : EIATTR_SPARSE_MMA_MASK
	.align		4
.L_52:
        /*0028*/ 	.byte	0x03, 0x50
        /*002a*/ 	.short	0x0000


	//----- nvinfo : EIATTR_MAXREG_COUNT
	.align		4
        /*002c*/ 	.byte	0x03, 0x1b
        /*002e*/ 	.short	0x00ff


	//----- nvinfo : EIATTR_NUM_BARRIERS
	.align		4
        /*0030*/ 	.byte	0x02, 0x4c
        /*0032*/ 	.byte	0x01
	.zero		1


	//----- nvinfo : EIATTR_MERCURY_ISA_VERSION
	.align		4
        /*0034*/ 	.byte	0x03, 0x5f
        /*0036*/ 	.short	0x0101


	//----- nvinfo : EIATTR_COOP_GROUP_MASK_REGIDS
	.align		4
        /*0038*/ 	.byte	0x04, 0x29
        /*003a*/ 	.short	(.L_54 - .L_53)


	//   ....[0]....
.L_53:
        /*003c*/ 	.word	0xffffffff


	//   ....[1]....
        /*0040*/ 	.word	0xffffffff


	//   ....[2]....
        /*0044*/ 	.word	0xffffffff


	//   ....[3]....
        /*0048*/ 	.word	0xffffffff


	//   ....[4]....
        /*004c*/ 	.word	0xffffffff


	//----- nvinfo : EIATTR_COOP_GROUP_INSTR_OFFSETS
	.align		4
.L_54:
        /*0050*/ 	.byte	0x04, 0x28
        /*0052*/ 	.short	(.L_56 - .L_55)


	//   ....[0]....
.L_55:
        /*0054*/ 	.word	0x000000d0


	//   ....[1]....
        /*0058*/ 	.word	0x000000f0


	//   ....[2]....
        /*005c*/ 	.word	0x00000110


	//   ....[3]....
        /*0060*/ 	.word	0x00000130


	//   ....[4]....
        /*0064*/ 	.word	0x00000150


	//----- nvinfo : EIATTR_VRC_CTA_INIT_COUNT
	.align		4
.L_56:
        /*0068*/ 	.byte	0x02, 0x4a
	.zero		1
	.zero		1


	//----- nvinfo : EIATTR_EXIT_INSTR_OFFSETS
	.align		4
        /*006c*/ 	.byte	0x04, 0x1c
        /*006e*/ 	.short	(.L_58 - .L_57)


	//   ....[0]....
.L_57:
        /*0070*/ 	.word	0x00000160


	//   ....[1]....
        /*0074*/ 	.word	0x000001a0


	//----- nvinfo : EIATTR_CBANK_PARAM_SIZE
	.align		4
.L_58:
        /*0078*/ 	.byte	0x03, 0x19
        /*007a*/ 	.short	0x0010


	//----- nvinfo : EIATTR_PARAM_CBANK
	.align		4
        /*007c*/ 	.byte	0x04, 0x0a
        /*007e*/ 	.short	(.L_60 - .L_59)
	.align		4
.L_59:
        /*0080*/ 	.word	index@(.nv.constant0._Z9calc_hashPKcPi)
        /*0084*/ 	.short	0x0380
        /*0086*/ 	.short	0x0010


	//----- nvinfo : EIATTR_SW_WAR
	.align		4
.L_60:
        /*0088*/ 	.byte	0x04, 0x36
        /*008a*/ 	.short	(.L_62 - .L_61)
.L_61:
        /*008c*/ 	.word	0x00000008
.L_62:


//--------------------- .nv.callgraph             --------------------------
	.section	.nv.callgraph,"",@"SHT_CUDA_CALLGRAPH"
	.align	4
	.sectionentsize	8
	.align		4
        /*0000*/ 	.word	0x00000000
	.align		4
        /*0004*/ 	.word	0xffffffff
	.align		4
        /*0008*/ 	.word	index@(_Z10dirty_hackPPcS0_)
	.align		4
        /*000c*/ 	.word	index@(vprintf)
	.align		4
        /*0010*/ 	.word	0x00000000
	.align		4
        /*0014*/ 	.word	0xfffffffe
	.align		4
        /*0018*/ 	.word	index@(_Z9calc_hashPKcPi)
	.align		4
        /*001c*/ 	.word	str_index@("")
	.align		4
        /*0020*/ 	.word	0x00000000
	.align		4
        /*0024*/ 	.word	0xfffffffd
	.align		4
        /*0028*/ 	.word	0x00000000
	.align		4
        /*002c*/ 	.word	0xfffffffc
	.align		4
        /*0030*/ 	.word	index@(_Z10dirty_hackPPcS0_)
	.align		4
        /*0034*/ 	.word	index@(_Z9calc_hashPKcPi)


//--------------------- .nv.constant4             --------------------------
	.section	.nv.constant4,"a",@progbits
	.align	8
	.align		8
.nv.constant4:
        /*0000*/ 	.dword	fun@R_CUDA_FUNC_DESC_64(_Z9calc_hashPKcPi)
	.align		8
        /*0008*/ 	.dword	vprintf
	.align		8
        /*0010*/ 	.dword	cf1
	.align		8
        /*0018*/ 	.dword	$str


//--------------------- .nv.constant3             --------------------------
	.section	.nv.constant3,"a",@progbits
.nv.constant3:
	.type		seed,@object
	.size		seed,(.L_0 - seed)
seed:
        /*0000*/ 	.byte	0x4e, 0x4d, 0x4c, 0x4b, 0x4a, 0x49, 0x48, 0x47, 0x46, 0x45, 0x44, 0x43, 0x42, 0x41, 0x40, 0x5f
        /*0010*/ 	.byte	0x5d, 0x5c, 0x5b, 0x5a, 0x59, 0x58, 0x57, 0x56, 0x55, 0x1f, 0x1e, 0x1d, 0x1c, 0x1b, 0x1a, 0x19
.L_0:


//--------------------- .text._Z10dirty_hackPPcS0_ --------------------------
	.section	.text._Z10dirty_hackPPcS0_,"ax",@progbits
	.align	128
        .global         _Z10dirty_hackPPcS0_
        .type           _Z10dirty_hackPPcS0_,@function
        .size           _Z10dirty_hackPPcS0_,(.L_x_4 - _Z10dirty_hackPPcS0_)
        .other          _Z10dirty_hackPPcS0_,@"STO_CUDA_ENTRY STV_DEFAULT"
_Z10dirty_hackPPcS0_:
.text._Z10dirty_hackPPcS0_:
[----:B------:R-:W0:Y:S08]  /*0000*/  LDC R1, c[0x0][0x37c] ;  /* 0x0000df00ff017b82 */ /* 0x000e300000000800 */
[----:B------:R-:W1:Y:S01]  /*0010*/  LDC.64 R8, c[0x4][0x10] ;  /* 0x01000400ff087b82 */ /* 0x000e620000000a00 */
[----:B------:R-:W1:Y:S01]  /*0020*/  LDCU.64 UR36, c[0x0][0x358] ;  /* 0x00006b00ff2477ac */ /* 0x000e620008000a00 */
[----:B0-----:R-:W-:-:S06]  /*0030*/  VIADD R1, R1, 0xffffffe0 ;  /* 0xffffffe001017836 */ /* 0x001fcc0000000000 */
[----:B------:R-:W0:Y:S01]  /*0040*/  LDC.64 R16, c[0x0][0x380] ;  /* 0x0000e000ff107b82 */ /* 0x000e220000000a00 */
[----:B------:R-:W-:-:S07]  /*0050*/  MOV R18, 0x0 ;  /* 0x0000000000127802 */ /* 0x000fce0000000f00 */
[----:B------:R-:W2:Y:S01]  /*0060*/  LDC.64 R10, c[0x0][0x380] ;  /* 0x0000e000ff0a7b82 */ /* 0x000ea20000000a00 */
[----:B------:R-:W3:Y:S01]  /*0070*/  LDCU UR4, c[0x0][0x2f8] ;  /* 0x00005f00ff0477ac */ /* 0x000ee20008000800 */
[----:B------:R-:W4:Y:S01]  /*0080*/  LDCU.64 UR6, c[0x4][0x18] ;  /* 0x01000300ff0677ac */ /* 0x000f220008000a00 */
[----:B-1----:R-:W2:Y:S04]  /*0090*/  LDG.E.64 R8, desc[UR36][R8.64] ;  /* 0x0000002408087981 */ /* 0x002ea8000c1e1b00 */
[----:B0-----:R-:W5:Y:S01]  /*00a0*/  LDG.E.64 R16, desc[UR36][R16.64] ;  /* 0x0000002410107981 */ /* 0x001f62000c1e1b00 */
[----:B------:R-:W5:Y:S01]  /*00b0*/  LDC.64 R18, c[0x4][R18] ;  /* 0x0100000012127b82 */ /* 0x000f620000000a00 */
[----:B------:R-:W-:Y:S01]  /*00c0*/  MOV R0, 0x8 ;  /* 0x0000000800007802 */ /* 0x000fe20000000f00 */
[----:B------:R-:W0:Y:S01]  /*00d0*/  LDCU UR5, c[0x0][0x2fc] ;  /* 0x00005f80ff0577ac */ /* 0x000e220008000800 */
[----:B---3--:R-:W-:Y:S01]  /*00e0*/  IADD3 R6, P0, PT, R1, UR4, RZ ;  /* 0x0000000401067c10 */ /* 0x008fe2000ff1e0ff */
[----:B----4-:R-:W-:-:S04]  /*00f0*/  IMAD.U32 R4, RZ, RZ, UR6 ;  /* 0x00000006ff047e24 */ /* 0x010fc8000f8e00ff */
[----:B------:R1:W3:Y:S01]  /*0100*/  LDC.64 R2, c[0x4][R0] ;  /* 0x0100000000027b82 */ /* 0x0002e20000000a00 */
[----:B------:R-:W-:Y:S02]  /*0110*/  IMAD.U32 R5, RZ, RZ, UR7 ;  /* 0x00000007ff057e24 */ /* 0x000fe4000f8e00ff */
[----:B0-----:R-:W-:Y:S01]  /*0120*/  IMAD.X R7, RZ, RZ, UR5, P0 ;  /* 0x00000005ff077e24 */ /* 0x001fe200080e06ff */
[----:B--2---:R1:W-:Y:S04]  /*0130*/  STL.128 [R1], R8 ;  /* 0x0000000801007387 */ /* 0x0043e80000100c00 */
[----:B---3-5:R1:W-:Y:S02]  /*0140*/  STL.128 [R1+0x10], R16 ;  /* 0x0000101001007387 */ /* 0x0283e40000100c00 */
[----:B------:R-:W-:-:S07]  /*0150*/  LEPC R20, `(.L_x_0) ;  /* 0x000000001014794e */ /* 0x000fce0000000000 */
[----:B-1----:R-:W-:Y:S05]  /*0160*/  CALL.ABS.NOINC R2 ;  /* 0x0000000002007343 */ /* 0x002fea0003c00000 */
.L_x_0:
[----:B------:R-:W0:Y:S02]  /*0170*/  LDC.64 R2, c[0x0][0x388] ;  /* 0x0000e200ff027b82 */ /* 0x000e240000000a00 */
[----:B0-----:R-:W-:Y:S01]  /*0180*/  STG.E.64 desc[UR36][R2.64], R18 ;  /* 0x0000001202007986 */ /* 0x001fe2000c101b24 */
[----:B------:R-:W-:Y:S05]  /*0190*/  EXIT ;  /* 0x000000000000794d */ /* 0x000fea0003800000 */
.L_x_1:
[----:B------:R-:W-:-:S00]  /*01a0*/  BRA `(.L_x_1) ;  /* 0xfffffffc00fc7947 */ /* 0x000fc0000383ffff */
[----:B------:R-:W-:-:S00]  /*01b0*/  NOP ;  /* 0x0000000000007918 */ /* 0x000fc00000000000 */
        /* <DEDUP_REMOVED lines=12> */
.L_x_4:


//--------------------- .text._Z11machine_idsPj   --------------------------
	.section	.text._Z11machine_idsPj,"ax",@progbits
	.align	128
        .global         _Z11machine_idsPj
        .type           _Z11machine_idsPj,@function
        .size           _Z11machine_idsPj,(.L_x_6 - _Z11machine_idsPj)
        .other          _Z11machine_idsPj,@"STO_CUDA_ENTRY STV_DEFAULT"
_Z11machine_idsPj:
.text._Z11machine_idsPj:
[----:B------:R-:W-:Y:S01]  /*0000*/  LDC R1, c[0x0][0x37c] ;  /* 0x0000df00ff017b82 */ /* 0x000fe20000000800 */
[----:B------:R-:W0:Y:S07]  /*0010*/  S2R R5, SR_TID.X ;  /* 0x0000000000057919 */ /* 0x000e2e0000002100 */
[----:B------:R-:W1:Y:S01]  /*0020*/  LDC.64 R2, c[0x0][0x380] ;  /* 0x0000e000ff027b82 */ /* 0x000e620000000a00 */
[----:B------:R-:W1:Y:S01]  /*0030*/  LDCU.64 UR4, c[0x0][0x358] ;  /* 0x00006b00ff0477ac */ /* 0x000e620008000a00 */
[----:B------:R-:W-:Y:S01]  /*0040*/  HFMA2 R13, -RZ, RZ, 0, 1.251697540283203125e-06 ;  /* 0x00000015ff0d7431 */ /* 0x000fe200000001ff */
[----:B------:R-:W2:Y:S01]  /*0050*/  S2R R7, SR_TID.Y ;  /* 0x0000000000077919 */ /* 0x000ea20000002200 */
[----:B------:R-:W3:Y:S01]  /*0060*/  S2R R9, SR_TID.Z ;  /* 0x0000000000097919 */ /* 0x000ee20000002300 */
[----:B------:R-:W4:Y:S02]  /*0070*/  S2R R11, SR_VIRTUALSMID ;  /* 0x00000000000b7919 */ /* 0x000f240000004300 */
[----:B-1----:R-:W-:Y:S04]  /*0080*/  STG.E desc[UR4][R2.64+0x10], R13 ;  /* 0x0000100d02007986 */ /* 0x002fe8000c101904 */
[----:B0-----:R-:W-:Y:S04]  /*0090*/  STG.E desc[UR4][R2.64], R5 ;  /* 0x0000000502007986 */ /* 0x001fe8000c101904 */
[----:B--2---:R-:W-:Y:S04]  /*00a0*/  STG.E desc[UR4][R2.64+0x4], R7 ;  /* 0x0000040702007986 */ /* 0x004fe8000c101904 */
[----:B---3--:R-:W-:Y:S04]  /*00b0*/  STG.E desc[UR4][R2.64+0x8], R9 ;  /* 0x0000080902007986 */ /* 0x008fe8000c101904 */
[----:B----4-:R-:W-:Y:S01]  /*00c0*/  STG.E desc[UR4][R2.64+0xc], R11 ;  /* 0x00000c0b02007986 */ /* 0x010fe2000c101904 */
[----:B------:R-:W-:Y:S05]  /*00d0*/  EXIT ;  /* 0x000000000000794d */ /* 0x000fea0003800000 */
.L_x_2:
        /* <DEDUP_REMOVED lines=10> */
.L_x_6:


//--------------------- .text._Z9calc_hashPKcPi   --------------------------
	.section	.text._Z9calc_hashPKcPi,"ax",@progbits
	.align	128
        .global         _Z9calc_hashPKcPi
        .type           _Z9calc_hashPKcPi,@function
        .size           _Z9calc_hashPKcPi,(.L_x_5 - _Z9calc_hashPKcPi)
        .other          _Z9calc_hashPKcPi,@"STO_CUDA_ENTRY STV_DEFAULT"
_Z9calc_hashPKcPi:
.text._Z9calc_hashPKcPi:
[----:B------:R-:W-:Y:S01]  /*0000*/  LDC R1, c[0x0][0x37c] ;  /* 0x0000df00ff017b82 */ /* 0x000fe20000000800 */
[----:B------:R-:W0:Y:S01]  /*0010*/  S2R R8, SR_TID.X ;  /* 0x0000000000087919 */ /* 0x000e220000002100 */
[----:B------:R-:W0:Y:S01]  /*0020*/  LDCU.64 UR6, c[0x0][0x380] ;  /* 0x00007000ff0677ac */ /* 0x000e220008000a00 */
[----:B------:R-:W1:Y:S01]  /*0030*/  LDCU.64 UR4, c[0x0][0x358] ;  /* 0x00006b00ff0477ac */ /* 0x000e620008000a00 */
[----:B0-----:R-:W-:-:S05]  /*0040*/  IADD3 R2, P0, PT, R8, UR6, RZ ;  /* 0x0000000608027c10 */ /* 0x001fca000ff1e0ff */
[----:B------:R-:W-:-:S05]  /*0050*/  IMAD.X R3, RZ, RZ, UR7, P0 ;  /* 0x00000007ff037e24 */ /* 0x000fca00080e06ff */
[----:B-1----:R-:W2:Y:S01]  /*0060*/  LDG.E.U8 R2, desc[UR4][R2.64] ;  /* 0x0000000402027981 */ /* 0x002ea2000c1e1100 */
[----:B------:R-:W2:Y:S08]  /*0070*/  LDC.U8 R5, c[0x3][R8] ;  /* 0x00c0000008057b82 */ /* 0x000eb00000000000 */
[----:B------:R-:W-:Y:S01]  /*0080*/  BAR.SYNC.DEFER_BLOCKING 0x0 ;  /* 0x0000000000007b1d */ /* 0x000fe20000010000 */
[----:B--2---:R-:W-:-:S04]  /*0090*/  LOP3.LUT R5, R5, 0xff, R2, 0x48, !PT ;  /* 0x000000ff05057812 */ /* 0x004fc800078e4802 */
[----:B------:R-:W-:-:S04]  /*00a0*/  ISETP.NE.AND P0, PT, R5, 0x2f, PT ;  /* 0x0000002f0500780c */ /* 0x000fc80003f05270 */
[----:B------:R-:W-:Y:S02]  /*00b0*/  SEL R0, RZ, 0x1, P0 ;  /* 0x00000001ff007807 */ /* 0x000fe40000000000 */
[----:B------:R-:W-:-:S03]  /*00c0*/  ISETP.NE.AND P0, PT, R8, RZ, PT ;  /* 0x000000ff0800720c */ /* 0x000fc60003f05270 */
[----:B------:R-:W0:Y:S02]  /*00d0*/  SHFL.DOWN PT, R5, R0, 0x10, 0x1f ;  /* 0x0a001f0000057f89 */ /* 0x000e2400000e0000 */
[----:B0-----:R-:W-:-:S05]  /*00e0*/  VIMNMX R5, PT, PT, R0, R5, PT ;  /* 0x0000000500057248 */ /* 0x001fca0003fe0100 */
[----:B------:R-:W0:Y:S02]  /*00f0*/  SHFL.DOWN PT, R4, R5, 0x8, 0x1f ;  /* 0x09001f0005047f89 */ /* 0x000e2400000e0000 */
[----:B0-----:R-:W-:-:S05]  /*0100*/  VIMNMX R4, PT, PT, R5, R4, PT ;  /* 0x0000000405047248 */ /* 0x001fca0003fe0100 */
[----:B------:R-:W0:Y:S02]  /*0110*/  SHFL.DOWN PT, R7, R4, 0x4, 0x1f ;  /* 0x08801f0004077f89 */ /* 0x000e2400000e0000 */
[----:B0-----:R-:W-:-:S05]  /*0120*/  VIMNMX R7, PT, PT, R4, R7, PT ;  /* 0x0000000704077248 */ /* 0x001fca0003fe0100 */
[----:B------:R-:W0:Y:S02]  /*0130*/  SHFL.DOWN PT, R2, R7, 0x2, 0x1f ;  /* 0x08401f0007027f89 */ /* 0x000e2400000e0000 */
[----:B0-----:R-:W-:-:S05]  /*0140*/  VIMNMX R6, PT, PT, R7, R2, PT ;  /* 0x0000000207067248 */ /* 0x001fca0003fe0100 */
[----:B------:R0:W1:Y:S01]  /*0150*/  SHFL.DOWN PT, R9, R6, 0x1, 0x1f ;  /* 0x08201f0006097f89 */ /* 0x00006200000e0000 */
[----:B------:R-:W-:Y:S05]  /*0160*/  @P0 EXIT ;  /* 0x000000000000094d */ /* 0x000fea0003800000 */
[----:B------:R-:W2:Y:S01]  /*0170*/  LDC.64 R2, c[0x0][0x388] ;  /* 0x0000e200ff027b82 */ /* 0x000ea20000000a00 */
[----:B-1----:R-:W-:-:S05]  /*0180*/  VIMNMX R9, PT, PT, R6, R9, PT ;  /* 0x0000000906097248 */ /* 0x002fca0003fe0100 */
[----:B--2---:R-:W-:Y:S01]  /*0190*/  STG.E desc[UR4][R2.64], R9 ;  /* 0x0000000902007986 */ /* 0x004fe2000c101904 */
[----:B------:R-:W-:Y:S05]  /*01a0*/  EXIT ;  /* 0x000000000000794d */ /* 0x000fea0003800000 */
.L_x_3:
        /* <DEDUP_REMOVED lines=13> */
.L_x_5:


//--------------------- .nv.global.init           --------------------------
	.section	.nv.global.init,"aw",@progbits
	.align	8
	.align		8
.nv.global.init:
	.type		cf1,@object
	.size		cf1,($str - cf1)
cf1:
        /*0000*/ 	.dword	fun@R_CUDA_FUNC_DESC_64(_Z9calc_hashPKcPi)
	.type		$str,@object
	.size		$str,(.L_2 - $str)
$str:
        /*0008*/ 	.byte	0x63, 0x66, 0x31, 0x20, 0x25, 0x70, 0x20, 0x77, 0x68, 0x61, 0x74, 0x20, 0x25, 0x70, 0x20, 0x76
        /*0018*/ 	.byte	0x61, 0x6c, 0x75, 0x65, 0x20, 0x25, 0x70, 0x20, 0x63, 0x61, 0x6c, 0x63, 0x5f, 0x68, 0x61, 0x73
        /*0028*/ 	.byte	0x68, 0x20, 0x25, 0x70, 0x0a, 0x00
.L_2:


//--------------------- .nv.shared.reserved.0     --------------------------
	.section	.nv.shared.reserved.0,"aw",@nobits
	.weak		__nv_reservedSMEM_offset_0_alias
	.size		__nv_reservedSMEM_offset_0_alias, 0, 64
	.other		__nv_reservedSMEM_offset_0_alias,@"STO_CUDA_RESERVED_SHARED STV_DEFAULT"
__nv_reservedSMEM_offset_0_alias:
	.zero		0
	.zero		64


//--------------------- .nv.constant0._Z10dirty_hackPPcS0_ --------------------------
	.section	.nv.constant0._Z10dirty_hackPPcS0_,"a",@progbits
	.sectionflags	@""
	.align	4
.nv.constant0._Z10dirty_hackPPcS0_:
	.zero		912


//--------------------- .nv.constant0._Z11machine_idsPj --------------------------
	.section	.nv.constant0._Z11machine_idsPj,"a",@progbits
	.sectionflags	@""
	.align	4
.nv.constant0._Z11machine_idsPj:
	.zero		904


//--------------------- .nv.constant0._Z9calc_hashPKcPi --------------------------
	.section	.nv.constant0._Z9calc_hashPKcPi,"a",@progbits
	.sectionflags	@""
	.align	4
.nv.constant0._Z9calc_hashPKcPi:
	.zero		912


//--------------------- SYMBOLS --------------------------

	.type		.nv.reservedSmem.offset0,@object
	.size		.nv.reservedSmem.offset0,0x4
	.type		vprintf,@function
